	.headerflags	@"EF_CUDA_TEXMODE_UNIFIED EF_CUDA_64BIT_ADDRESS EF_CUDA_ACCELERATORS EF_CUDA_SM90 EF_CUDA_VIRTUAL_SM(EF_CUDA_SM90)"
	.elftype	@"ET_EXEC"


//--------------------- .nv.info                  --------------------------
	.section	.nv.info,"",@"SHT_CUDA_INFO"
	.align	4


	//----- nvinfo : EIATTR_REGCOUNT
	.align		4
        /*0000*/ 	.byte	0x04, 0x2f
        /*0002*/ 	.short	(.L_3 - .L_2)
	.align		4
.L_2:
        /*0004*/ 	.word	index@(triton_poi_fused__native_batch_norm_legit_no_training_clone_elu_2)
        /*0008*/ 	.word	0x00000016


	//----- nvinfo : EIATTR_MIN_STACK_SIZE
	.align		4
.L_3:
        /*000c*/ 	.byte	0x04, 0x12
        /*000e*/ 	.short	(.L_5 - .L_4)
	.align		4
.L_4:
        /*0010*/ 	.word	index@(triton_poi_fused__native_batch_norm_legit_no_training_clone_elu_2)
        /*0014*/ 	.word	0x00000000


	//----- nvinfo : EIATTR_FRAME_SIZE
	.align		4
.L_5:
        /*0018*/ 	.byte	0x04, 0x11
        /*001a*/ 	.short	(.L_7 - .L_6)
	.align		4
.L_6:
        /*001c*/ 	.word	index@(triton_poi_fused__native_batch_norm_legit_no_training_clone_elu_2)
        /*0020*/ 	.word	0x00000000


	//----- nvinfo : EIATTR_MIN_STACK_SIZE
	.align		4
.L_7:
        /*0024*/ 	.byte	0x04, 0x12
        /*0026*/ 	.short	(.L_9 - .L_8)
	.align		4
.L_8:
        /*0028*/ 	.word	index@(triton_poi_fused__native_batch_norm_legit_no_training_clone_elu_2)
        /*002c*/ 	.word	0x00000000
.L_9:


//--------------------- .nv.info.triton_poi_fused__native_batch_norm_legit_no_training_clone_elu_2 --------------------------
	.section	.nv.info.triton_poi_fused__native_batch_norm_legit_no_training_clone_elu_2,"",@"SHT_CUDA_INFO"
	.sectionflags	@""
	.align	4


	//----- nvinfo : EIATTR_CUDA_API_VERSION
	.align		4
        /*0000*/ 	.byte	0x04, 0x37
        /*0002*/ 	.short	(.L_11 - .L_10)
.L_10:
        /*0004*/ 	.word	0x0000007c


	//----- nvinfo : EIATTR_KPARAM_INFO
	.align		4
.L_11:
        /*0008*/ 	.byte	0x04, 0x17
        /*000a*/ 	.short	(.L_13 - .L_12)
.L_12:
        /*000c*/ 	.word	0x00000000
        /*0010*/ 	.short	0x0006
        /*0012*/ 	.short	0x0030
        /*0014*/ 	.byte	0x00, 0xf0, 0x11, 0x00


	//----- nvinfo : EIATTR_KPARAM_INFO
	.align		4
.L_13:
        /*0018*/ 	.byte	0x04, 0x17
        /*001a*/ 	.short	(.L_15 - .L_14)
.L_14:
        /*001c*/ 	.word	0x00000000
        /*0020*/ 	.short	0x0005
        /*0022*/ 	.short	0x0028
        /*0024*/ 	.byte	0x00, 0xf4, 0x21, 0x00


	//----- nvinfo : EIATTR_KPARAM_INFO
	.align		4
.L_15:
        /*0028*/ 	.byte	0x04, 0x17
        /*002a*/ 	.short	(.L_17 - .L_16)
.L_16:
        /*002c*/ 	.word	0x00000000
        /*0030*/ 	.short	0x0004
        /*0032*/ 	.short	0x0020
        /*0034*/ 	.byte	0x00, 0xf4, 0x21, 0x00


	//----- nvinfo : EIATTR_KPARAM_INFO
	.align		4
.L_17:
        /*0038*/ 	.byte	0x04, 0x17
        /*003a*/ 	.short	(.L_19 - .L_18)
.L_18:
        /*003c*/ 	.word	0x00000000
        /*0040*/ 	.short	0x0003
        /*0042*/ 	.short	0x0018
        /*0044*/ 	.byte	0x00, 0xf4, 0x21, 0x00


	//----- nvinfo : EIATTR_KPARAM_INFO
	.align		4
.L_19:
        /*0048*/ 	.byte	0x04, 0x17
        /*004a*/ 	.short	(.L_21 - .L_20)
.L_20:
        /*004c*/ 	.word	0x00000000
        /*0050*/ 	.short	0x0002
        /*0052*/ 	.short	0x0010
        /*0054*/ 	.byte	0x00, 0xf4, 0x21, 0x00


	//----- nvinfo : EIATTR_KPARAM_INFO
	.align		4
.L_21:
        /*0058*/ 	.byte	0x04, 0x17
        /*005a*/ 	.short	(.L_23 - .L_22)
.L_22:
        /*005c*/ 	.word	0x00000000
        /*0060*/ 	.short	0x0001
        /*0062*/ 	.short	0x0008
        /*0064*/ 	.byte	0x00, 0xf4, 0x21, 0x00


	//----- nvinfo : EIATTR_KPARAM_INFO
	.align		4
.L_23:
        /*0068*/ 	.byte	0x04, 0x17
        /*006a*/ 	.short	(.L_25 - .L_24)
.L_24:
        /*006c*/ 	.word	0x00000000
        /*0070*/ 	.short	0x0000
        /*0072*/ 	.short	0x0000
        /*0074*/ 	.byte	0x00, 0xf4, 0x21, 0x00


	//----- nvinfo : EIATTR_SPARSE_MMA_MASK
	.align		4
.L_25:
        /*0078*/ 	.byte	0x03, 0x50
        /*007a*/ 	.short	0x0000


	//----- nvinfo : EIATTR_MAXREG_COUNT
	.align		4
        /*007c*/ 	.byte	0x03, 0x1b
        /*007e*/ 	.short	0x00ff


	//----- nvinfo : EIATTR_EXIT_INSTR_OFFSETS
	.align		4
        /*0080*/ 	.byte	0x04, 0x1c
        /*0082*/ 	.short	(.L_27 - .L_26)


	//   ....[0]....
.L_26:
        /*0084*/ 	.word	0x00000840


	//   ....[1]....
        /*0088*/ 	.word	0x00000860


	//----- nvinfo : EIATTR_REQNTID
	.align		4
.L_27:
        /*008c*/ 	.byte	0x04, 0x10
        /*008e*/ 	.short	(.L_29 - .L_28)
.L_28:
        /*0090*/ 	.word	0x00000080
        /*0094*/ 	.word	0x00000001
        /*0098*/ 	.word	0x00000001


	//----- nvinfo : EIATTR_CBANK_PARAM_SIZE
	.align		4
.L_29:
        /*009c*/ 	.byte	0x03, 0x19
        /*009e*/ 	.short	0x0034


	//----- nvinfo : EIATTR_PARAM_CBANK
	.align		4
        /*00a0*/ 	.byte	0x04, 0x0a
        /*00a2*/ 	.short	(.L_31 - .L_30)
	.align		4
.L_30:
        /*00a4*/ 	.word	index@(.nv.constant0.triton_poi_fused__native_batch_norm_legit_no_training_clone_elu_2)
        /*00a8*/ 	.short	0x0210
        /*00aa*/ 	.short	0x0034


	//----- nvinfo : EIATTR_SW_WAR
	.align		4
.L_31:
        /*00ac*/ 	.byte	0x04, 0x36
        /*00ae*/ 	.short	(.L_33 - .L_32)
.L_32:
        /*00b0*/ 	.word	0x00000008
.L_33:


//--------------------- .nv.callgraph             --------------------------
	.section	.nv.callgraph,"",@"SHT_CUDA_CALLGRAPH"
	.align	4
	.sectionentsize	8
	.align		4
        /*0000*/ 	.word	0x00000000
	.align		4
        /*0004*/ 	.word	0xffffffff
	.align		4
        /*0008*/ 	.word	0x00000000
	.align		4
        /*000c*/ 	.word	0xfffffffe
	.align		4
        /*0010*/ 	.word	0x00000000
	.align		4
        /*0014*/ 	.word	0xfffffffd
	.align		4
        /*0018*/ 	.word	0x00000000
	.align		4
        /*001c*/ 	.word	0xfffffffc


//--------------------- .nv.constant4             --------------------------
	.section	.nv.constant4,"a",@progbits
	.align	8
	.align		8
.nv.constant4:
        /*0000*/ 	.dword	_$_str
	.align		8
        /*0008*/ 	.dword	_$_str_$_2


//--------------------- .text.triton_poi_fused__native_batch_norm_legit_no_training_clone_elu_2 --------------------------
	.section	.text.triton_poi_fused__native_batch_norm_legit_no_training_clone_elu_2,"ax",@progbits
	.align	128
        .global         triton_poi_fused__native_batch_norm_legit_no_training_clone_elu_2
        .type           triton_poi_fused__native_batch_norm_legit_no_training_clone_elu_2,@function
        .size           triton_poi_fused__native_batch_norm_legit_no_training_clone_elu_2,(.L_x_1 - triton_poi_fused__native_batch_norm_legit_no_training_clone_elu_2)
        .other          triton_poi_fused__native_batch_norm_legit_no_training_clone_elu_2,@"STO_CUDA_ENTRY STV_DEFAULT"
triton_poi_fused__native_batch_norm_legit_no_training_clone_elu_2:
.text.triton_poi_fused__native_batch_norm_legit_no_training_clone_elu_2:
[----:B------:R-:W0:Y:S01]  /*0000*/  LDC R1, c[0x0][0x28] ;  /* 0x00000a00ff017b82 */ /* 0x000e220000000800 */
[----:B------:R-:W1:Y:S07]  /*0010*/  S2R R0, SR_TID.X ;  /* 0x0000000000007919 */ /* 0x000e6e0000002100 */
[----:B------:R-:W2:Y:S01]  /*0020*/  LDC.64 R14, c[0x0][0x228] ;  /* 0x00008a00ff0e7b82 */ /* 0x000ea20000000a00 */
[----:B------:R-:W-:Y:S01]  /*0030*/  CS2R R8, SRZ ;  /* 0x0000000000087805 */ /* 0x000fe2000001ff00 */
[----:B------:R-:W-:Y:S01]  /*0040*/  ULDC.64 UR4, c[0x0][0x208] ;  /* 0x0000820000047ab9 */ /* 0x000fe20000000a00 */
[----:B------:R-:W3:Y:S05]  /*0050*/  S2R R5, SR_CTAID.X ;  /* 0x0000000000057919 */ /* 0x000eea0000002500 */
[----:B------:R-:W4:Y:S01]  /*0060*/  LDC.64 R6, c[0x0][0x220] ;  /* 0x00008800ff067b82 */ /* 0x000f220000000a00 */
[----:B-1----:R-:W-:-:S02]  /*0070*/  SHF.L.U32 R0, R0, 0x1, RZ ;  /* 0x0000000100007819 */ /* 0x002fc400000006ff */
[----:B---3--:R-:W-:Y:S02]  /*0080*/  SHF.R.S32.HI R3, RZ, 0x17, R5 ;  /* 0x00000017ff037819 */ /* 0x008fe40000011405 */
[----:B------:R-:W-:Y:S02]  /*0090*/  LOP3.LUT R0, R0, 0xfe, RZ, 0xc0, !PT ;  /* 0x000000fe00007812 */ /* 0x000fe400078ec0ff */
[----:B------:R-:W-:Y:S02]  /*00a0*/  SGXT R3, R3, 0x1 ;  /* 0x000000010303781a */ /* 0x000fe40000000200 */
[----:B------:R-:W-:-:S04]  /*00b0*/  LEA R0, R5, R0, 0x8 ;  /* 0x0000000005007211 */ /* 0x000fc800078e40ff */
[----:B------:R-:W-:Y:S02]  /*00c0*/  LEA.HI R3, R3, R0, RZ, 0x2 ;  /* 0x0000000003037211 */ /* 0x000fe400078f10ff */
[----:B------:R-:W-:Y:S02]  /*00d0*/  ISETP.GE.AND P0, PT, R0, 0x400, PT ;  /* 0x000004000000780c */ /* 0x000fe40003f06270 */
[--C-:B------:R-:W-:Y:S02]  /*00e0*/  SHF.R.S32.HI R13, RZ, 0x2, R3.reuse ;  /* 0x00000002ff0d7819 */ /* 0x100fe40000011403 */
[----:B------:R-:W-:-:S04]  /*00f0*/  SHF.R.S32.HI R2, RZ, 0x1f, R3 ;  /* 0x0000001fff027819 */ /* 0x000fc80000011403 */
[----:B------:R-:W-:-:S04]  /*0100*/  LEA.HI R2, R2, R13, RZ, 0x6 ;  /* 0x0000000d02027211 */ /* 0x000fc800078f30ff */
[----:B------:R-:W-:-:S04]  /*0110*/  LOP3.LUT R2, R2, 0xffffffc0, RZ, 0xc0, !PT ;  /* 0xffffffc002027812 */ /* 0x000fc800078ec0ff */
[----:B------:R-:W-:Y:S02]  /*0120*/  IADD3 R13, R13, -R2, RZ ;  /* 0x800000020d0d7210 */ /* 0x000fe40007ffe0ff */
[----:B------:R-:W-:Y:S01]  /*0130*/  SHF.R.S32.HI R5, RZ, 0x1f, R0 ;  /* 0x0000001fff057819 */ /* 0x000fe20000011400 */
[----:B------:R-:W1:Y:S02]  /*0140*/  LDC.64 R2, c[0x0][0x218] ;  /* 0x00008600ff027b82 */ /* 0x000e640000000a00 */
[----:B--2---:R-:W-:-:S05]  /*0150*/  IMAD.WIDE R14, R13, 0x4, R14 ;  /* 0x000000040d0e7825 */ /* 0x004fca00078e020e */
[----:B------:R-:W2:Y:S04]  /*0160*/  @!P0 LDG.E.EL R8, desc[UR4][R14.64] ;  /* 0x000000040e088981 */ /* 0x000ea8000c2e1900 */
[----:B------:R3:W5:Y:S01]  /*0170*/  @!P0 LDG.E.EL R9, desc[UR4][R14.64] ;  /* 0x000000040e098981 */ /* 0x000762000c2e1900 */
[----:B------:R-:W-:Y:S01]  /*0180*/  LEA.HI R10, R5, R0, RZ, 0x8 ;  /* 0x00000000050a7211 */ /* 0x000fe200078f40ff */
[----:B----4-:R-:W-:Y:S01]  /*0190*/  IMAD.WIDE R6, R13, 0x4, R6 ;  /* 0x000000040d067825 */ /* 0x010fe200078e0206 */
[----:B------:R-:W4:Y:S02]  /*01a0*/  LDC.64 R4, c[0x0][0x230] ;  /* 0x00008c00ff047b82 */ /* 0x000f240000000a00 */
[----:B------:R-:W-:Y:S02]  /*01b0*/  LOP3.LUT R11, R10, 0xffffff00, RZ, 0xc0, !PT ;  /* 0xffffff000a0b7812 */ /* 0x000fe400078ec0ff */
[----:B------:R-:W-:-:S02]  /*01c0*/  SHF.R.S32.HI R12, RZ, 0x8, R10 ;  /* 0x00000008ff0c7819 */ /* 0x000fc4000001140a */
[----:B------:R-:W-:Y:S02]  /*01d0*/  IADD3 R17, R0, -R11, RZ ;  /* 0x8000000b00117210 */ /* 0x000fe40007ffe0ff */
[----:B---3--:R-:W-:Y:S01]  /*01e0*/  CS2R R14, SRZ ;  /* 0x00000000000e7805 */ /* 0x008fe2000001ff00 */
[----:B------:R-:W3:Y:S02]  /*01f0*/  LDC.64 R10, c[0x0][0x238] ;  /* 0x00008e00ff0a7b82 */ /* 0x000ee40000000a00 */
[----:B------:R-:W-:-:S03]  /*0200*/  IMAD R12, R12, 0x300, R17 ;  /* 0x000003000c0c7824 */ /* 0x000fc600078e0211 */
[----:B------:R-:W5:Y:S02]  /*0210*/  @!P0 LDG.E.EL R15, desc[UR4][R6.64] ;  /* 0x00000004060f8981 */ /* 0x000f64000c2e1900 */
[----:B------:R-:W-:Y:S01]  /*0220*/  IADD3 R17, R12, 0x200, RZ ;  /* 0x000002000c117810 */ /* 0x000fe20007ffe0ff */
[----:B------:R-:W-:-:S04]  /*0230*/  HFMA2.MMA R12, -RZ, RZ, 0, 0 ;  /* 0x00000000ff0c7435 */ /* 0x000fc800000001ff */
[----:B-1----:R-:W-:Y:S01]  /*0240*/  IMAD.WIDE R16, R17, 0x4, R2 ;  /* 0x0000000411107825 */ /* 0x002fe200078e0202 */
[----:B------:R-:W-:-:S03]  /*0250*/  CS2R R2, SRZ ;  /* 0x0000000000027805 */ /* 0x000fc6000001ff00 */
[C---:B----4-:R-:W-:Y:S02]  /*0260*/  IMAD.WIDE R4, R13.reuse, 0x4, R4 ;  /* 0x000000040d047825 */ /* 0x050fe400078e0204 */
[----:B------:R-:W4:Y:S04]  /*0270*/  @!P0 LDG.E.EL R12, desc[UR4][R6.64] ;  /* 0x00000004060c8981 */ /* 0x000f28000c2e1900 */
[----:B------:R-:W4:Y:S01]  /*0280*/  @!P0 LDG.E.64 R2, desc[UR4][R16.64] ;  /* 0x0000000410028981 */ /* 0x000f22000c1e1b00 */
[----:B---3--:R-:W-:Y:S01]  /*0290*/  IMAD.WIDE R18, R13, 0x4, R10 ;  /* 0x000000040d127825 */ /* 0x008fe200078e020a */
[----:B------:R-:W-:Y:S02]  /*02a0*/  CS2R R10, SRZ ;  /* 0x00000000000a7805 */ /* 0x000fe4000001ff00 */
[----:B------:R-:W-:Y:S01]  /*02b0*/  MOV R13, RZ ;  /* 0x000000ff000d7202 */ /* 0x000fe20000000f00 */
[----:B------:R-:W3:Y:S04]  /*02c0*/  @!P0 LDG.E.EL R14, desc[UR4][R4.64] ;  /* 0x00000004040e8981 */ /* 0x000ee8000c2e1900 */
[----:B------:R1:W3:Y:S04]  /*02d0*/  @!P0 LDG.E.EL R11, desc[UR4][R4.64] ;  /* 0x00000004040b8981 */ /* 0x0002e8000c2e1900 */
[----:B------:R-:W3:Y:S04]  /*02e0*/  @!P0 LDG.E.EL R10, desc[UR4][R18.64] ;  /* 0x00000004120a8981 */ /* 0x000ee8000c2e1900 */
[----:B------:R-:W3:Y:S01]  /*02f0*/  @!P0 LDG.E.EL R13, desc[UR4][R18.64] ;  /* 0x00000004120d8981 */ /* 0x000ee2000c2e1900 */
[----:B-1----:R-:W-:Y:S01]  /*0300*/  HFMA2.MMA R4, -RZ, RZ, 1.625, 0 ;  /* 0x3e800000ff047435 */ /* 0x002fe200000001ff */
[----:B0-----:R-:W-:Y:S01]  /*0310*/  MOV R7, 0x3ab5ebe6 ;  /* 0x3ab5ebe600077802 */ /* 0x001fe20000000f00 */
[----:B--2---:R-:W-:Y:S01]  /*0320*/  FADD R8, R8, 9.9999997473787516356e-05 ;  /* 0x38d1b71708087421 */ /* 0x004fe20000000000 */
[----:B-----5:R-:W-:-:S03]  /*0330*/  FADD R9, R9, 9.9999997473787516356e-05 ;  /* 0x38d1b71709097421 */ /* 0x020fc60000000000 */
[----:B------:R-:W0:Y:S08]  /*0340*/  MUFU.SQRT R16, R8 ;  /* 0x0000000800107308 */ /* 0x000e300000002000 */
[----:B------:R-:W1:Y:S01]  /*0350*/  MUFU.SQRT R17, R9 ;  /* 0x0000000900117308 */ /* 0x000e620000002000 */
[C---:B0-----:R-:W-:Y:S02]  /*0360*/  FSETP.GT.AND P1, PT, R16.reuse, 8.50705917302346158658e+37, PT ;  /* 0x7e8000001000780b */ /* 0x041fe40003f24000 */
[----:B------:R-:W-:-:S02]  /*0370*/  FSETP.GEU.AND P3, PT, R16, 1.175494350822287508e-38, PT ;  /* 0x008000001000780b */ /* 0x000fc40003f6e000 */
[C---:B-1----:R-:W-:Y:S02]  /*0380*/  FSETP.GT.AND P2, PT, R17.reuse, 8.50705917302346158658e+37, PT ;  /* 0x7e8000001100780b */ /* 0x042fe40003f44000 */
[----:B------:R-:W-:-:S07]  /*0390*/  FSETP.GEU.AND P4, PT, R17, 1.175494350822287508e-38, PT ;  /* 0x008000001100780b */ /* 0x000fce0003f8e000 */
[----:B------:R-:W-:-:S04]  /*03a0*/  @P1 FMUL R16, R16, 0.25 ;  /* 0x3e80000010101820 */ /* 0x000fc80000400000 */
[----:B------:R-:W-:Y:S01]  /*03b0*/  @!P3 FMUL R16, R16, 16777216 ;  /* 0x4b8000001010b820 */ /* 0x000fe20000400000 */
[----:B------:R-:W-:-:S04]  /*03c0*/  @P2 FMUL R17, R17, 0.25 ;  /* 0x3e80000011112820 */ /* 0x000fc80000400000 */
[----:B------:R-:W-:Y:S01]  /*03d0*/  @!P4 FMUL R17, R17, 16777216 ;  /* 0x4b8000001111c820 */ /* 0x000fe20000400000 */
[----:B------:R-:W0:Y:S01]  /*03e0*/  MUFU.RCP R16, R16 ;  /* 0x0000001000107308 */ /* 0x000e220000001000 */
[----:B------:R-:W-:-:S07]  /*03f0*/  FSEL R5, R4, 1, P1 ;  /* 0x3f80000004057808 */ /* 0x000fce0000800000 */
[----:B------:R-:W1:Y:S01]  /*0400*/  MUFU.RCP R17, R17 ;  /* 0x0000001100117308 */ /* 0x000e620000001000 */
[----:B------:R-:W-:Y:S01]  /*0410*/  FSEL R4, R4, 1, P2 ;  /* 0x3f80000004047808 */ /* 0x000fe20001000000 */
[----:B------:R-:W-:Y:S01]  /*0420*/  @!P3 FMUL R5, R5, 16777216 ;  /* 0x4b8000000505b820 */ /* 0x000fe20000400000 */
[----:B----4-:R-:W-:-:S03]  /*0430*/  FADD R2, -R15, R2 ;  /* 0x000000020f027221 */ /* 0x010fc60000000100 */
[----:B------:R-:W-:Y:S01]  /*0440*/  @!P4 FMUL R4, R4, 16777216 ;  /* 0x4b8000000404c820 */ /* 0x000fe20000400000 */
[----:B0-----:R-:W-:Y:S01]  /*0450*/  FMUL R5, R16, R5 ;  /* 0x0000000510057220 */ /* 0x001fe20000400000 */
[----:B------:R-:W-:-:S03]  /*0460*/  FADD R3, -R12, R3 ;  /* 0x000000030c037221 */ /* 0x000fc60000000100 */
[----:B------:R-:W-:Y:S01]  /*0470*/  FMUL R5, R2, R5 ;  /* 0x0000000502057220 */ /* 0x000fe20000400000 */
[----:B-1----:R-:W-:-:S03]  /*0480*/  FMUL R4, R17, R4 ;  /* 0x0000000411047220 */ /* 0x002fc60000400000 */
[----:B---3--:R-:W-:Y:S01]  /*0490*/  FFMA R10, R5, R11, R10 ;  /* 0x0000000b050a7223 */ /* 0x008fe2000000000a */
[----:B------:R-:W-:-:S03]  /*04a0*/  FMUL R4, R3, R4 ;  /* 0x0000000403047220 */ /* 0x000fc60000400000 */
[----:B------:R-:W-:Y:S01]  /*04b0*/  FMUL R2, R10, 1.4426950216293334961 ;  /* 0x3fb8aa3b0a027820 */ /* 0x000fe20000400000 */
[----:B------:R-:W-:-:S04]  /*04c0*/  FFMA R13, R4, R14, R13 ;  /* 0x0000000e040d7223 */ /* 0x000fc8000000000d */
[C---:B------:R-:W-:Y:S01]  /*04d0*/  FMUL R4, R13.reuse, 1.4426950216293334961 ;  /* 0x3fb8aa3b0d047820 */ /* 0x040fe20000400000 */
[----:B------:R-:W0:Y:S01]  /*04e0*/  FRND R2, R2 ;  /* 0x0000000200027307 */ /* 0x000e220000201000 */
[----:B------:R-:W-:Y:S01]  /*04f0*/  FADD.FTZ R3, |R10|, -RZ ;  /* 0x800000ff0a037221 */ /* 0x000fe20000010200 */
[----:B------:R-:W-:-:S06]  /*0500*/  FADD.FTZ R5, |R13|, -RZ ;  /* 0x800000ff0d057221 */ /* 0x000fcc0000010200 */
[----:B------:R-:W1:Y:S01]  /*0510*/  FRND R4, R4 ;  /* 0x0000000400047307 */ /* 0x000e620000201000 */
[----:B------:R-:W-:Y:S02]  /*0520*/  FSETP.GEU.AND P1, PT, R3, 0.40999999642372131348, PT ;  /* 0x3ed1eb850300780b */ /* 0x000fe40003f2e000 */
[----:B------:R-:W-:Y:S02]  /*0530*/  FSETP.GEU.AND P2, PT, R5, 0.40999999642372131348, PT ;  /* 0x3ed1eb850500780b */ /* 0x000fe40003f4e000 */
[----:B0-----:R-:W-:Y:S02]  /*0540*/  FSEL R3, R2, RZ, P1 ;  /* 0x000000ff02037208 */ /* 0x001fe40000800000 */
[----:B-1----:R-:W-:-:S03]  /*0550*/  FSEL R6, R4, RZ, P2 ;  /* 0x000000ff04067208 */ /* 0x002fc60001000000 */
[C---:B------:R-:W-:Y:S02]  /*0560*/  FFMA.FTZ R8, -R3.reuse, 0.693145751953125, R10 ;  /* 0x3f31720003087823 */ /* 0x040fe4000001010a */
[C---:B------:R-:W-:Y:S02]  /*0570*/  FFMA.FTZ R5, -R6.reuse, 0.693145751953125, R13 ;  /* 0x3f31720006057823 */ /* 0x040fe4000001010d */
[C---:B------:R-:W-:Y:S02]  /*0580*/  FFMA.FTZ R8, -R3.reuse, 1.428606765330187045e-06, R8 ;  /* 0x35bfbe8e03087823 */ /* 0x040fe40000010108 */
[C---:B------:R-:W-:Y:S01]  /*0590*/  FFMA.FTZ R4, -R6.reuse, 1.428606765330187045e-06, R5 ;  /* 0x35bfbe8e06047823 */ /* 0x040fe20000010105 */
[----:B------:R-:W-:Y:S01]  /*05a0*/  FSETP.NEU.AND P3, PT, R6, 128, PT ;  /* 0x430000000600780b */ /* 0x000fe20003f6d000 */
[-C--:B------:R-:W-:Y:S01]  /*05b0*/  FFMA.FTZ R5, R8, R7.reuse, 0.0083824126049876213074 ;  /* 0x3c09566308057423 */ /* 0x080fe20000010007 */
[C---:B------:R-:W-:Y:S01]  /*05c0*/  FSETP.NEU.AND P5, PT, R3.reuse, 128, PT ;  /* 0x430000000300780b */ /* 0x040fe20003fad000 */
[----:B------:R-:W-:Y:S01]  /*05d0*/  FFMA.FTZ R7, R4, R7, 0.0083824126049876213074 ;  /* 0x3c09566304077423 */ /* 0x000fe20000010007 */
[----:B------:R-:W-:Y:S01]  /*05e0*/  FSEL R6, R6, 127, P3 ;  /* 0x42fe000006067808 */ /* 0x000fe20001800000 */
[----:B------:R-:W-:Y:S01]  /*05f0*/  FFMA.FTZ R5, R8, R5, 0.041667830199003219604 ;  /* 0x3d2aabe308057423 */ /* 0x000fe20000010005 */
[----:B------:R-:W-:Y:S01]  /*0600*/  FSEL R2, R3, 127, P5 ;  /* 0x42fe000003027808 */ /* 0x000fe20002800000 */
[----:B------:R-:W-:-:S02]  /*0610*/  FFMA.FTZ R9, R4, R7, 0.041667830199003219604 ;  /* 0x3d2aabe304097423 */ /* 0x000fc40000010007 */
[----:B------:R-:W0:Y:S01]  /*0620*/  MUFU.EX2 R7, R6 ;  /* 0x0000000600077308 */ /* 0x000e220000000800 */
[----:B------:R-:W-:Y:S01]  /*0630*/  FFMA.FTZ R5, R8, R5, 0.16666397452354431152 ;  /* 0x3e2aa9f608057423 */ /* 0x000fe20000010005 */
[----:B------:R-:W-:-:S03]  /*0640*/  FFMA.FTZ R9, R4, R9, 0.16666397452354431152 ;  /* 0x3e2aa9f604097423 */ /* 0x000fc60000010009 */
[----:B------:R-:W-:-:S03]  /*0650*/  FFMA.FTZ R5, R8, R5, 0.49999994039535522461 ;  /* 0x3efffffe08057423 */ /* 0x000fc60000010005 */
[----:B------:R-:W1:Y:S01]  /*0660*/  MUFU.EX2 R3, R2 ;  /* 0x0000000200037308 */ /* 0x000e620000000800 */
[----:B------:R-:W-:Y:S01]  /*0670*/  FFMA.FTZ R9, R4, R9, 0.49999994039535522461 ;  /* 0x3efffffe04097423 */ /* 0x000fe20000010009 */
[----:B------:R-:W-:-:S03]  /*0680*/  FMUL R5, R8, R5 ;  /* 0x0000000508057220 */ /* 0x000fc60000400000 */
[----:B------:R-:W-:Y:S01]  /*0690*/  FMUL R9, R4, R9 ;  /* 0x0000000904097220 */ /* 0x000fe20000400000 */
[----:B------:R-:W-:Y:S01]  /*06a0*/  FFMA.FTZ R8, R8, R5, R8 ;  /* 0x0000000508087223 */ /* 0x000fe20000010008 */
[----:B0-----:R-:W-:Y:S02]  /*06b0*/  FADD R16, R7, -1 ;  /* 0xbf80000007107421 */ /* 0x001fe40000000000 */
[----:B------:R-:W-:Y:S02]  /*06c0*/  FFMA.FTZ R14, R4, R9, R4 ;  /* 0x00000009040e7223 */ /* 0x000fe40000010004 */
[----:B------:R-:W0:Y:S01]  /*06d0*/  LDC.64 R4, c[0x0][0x210] ;  /* 0x00008400ff047b82 */ /* 0x000e220000000a00 */
[----:B-1----:R-:W-:Y:S01]  /*06e0*/  FADD R12, R3, -1 ;  /* 0xbf800000030c7421 */ /* 0x002fe20000000000 */
[----:B------:R-:W-:Y:S01]  /*06f0*/  FFMA.FTZ R7, R7, R14, R16 ;  /* 0x0000000e07077223 */ /* 0x000fe20000010010 */
[----:B------:R-:W-:Y:S02]  /*0700*/  FSETP.NEU.AND P2, PT, R10, RZ, PT ;  /* 0x000000ff0a00720b */ /* 0x000fe40003f4d000 */
[----:B------:R-:W-:Y:S01]  /*0710*/  FFMA.FTZ R3, R3, R8, R12 ;  /* 0x0000000803037223 */ /* 0x000fe2000001000c */
[----:B------:R-:W-:Y:S01]  /*0720*/  FSETP.NEU.AND P1, PT, R13, RZ, PT ;  /* 0x000000ff0d00720b */ /* 0x000fe20003f2d000 */
[----:B------:R-:W-:Y:S01]  /*0730*/  @!P3 FADD R7, R7, R7 ;  /* 0x000000070707b221 */ /* 0x000fe20000000000 */
[----:B------:R-:W-:Y:S01]  /*0740*/  FSETP.GT.AND P4, PT, R6, 128, PT ;  /* 0x430000000600780b */ /* 0x000fe20003f84000 */
[----:B------:R-:W-:Y:S01]  /*0750*/  @!P5 FADD R3, R3, R3 ;  /* 0x000000030303d221 */ /* 0x000fe20000000000 */
[----:B------:R-:W-:-:S02]  /*0760*/  FSETP.GT.AND P5, PT, R2, 128, PT ;  /* 0x430000000200780b */ /* 0x000fc40003fa4000 */
[----:B------:R-:W-:Y:S02]  /*0770*/  FSETP.GEU.AND P3, PT, R6, -25, PT ;  /* 0xc1c800000600780b */ /* 0x000fe40003f6e000 */
[----:B------:R-:W-:Y:S02]  /*0780*/  FSEL R6, R7, +INF , !P4 ;  /* 0x7f80000007067808 */ /* 0x000fe40006000000 */
[----:B------:R-:W-:Y:S02]  /*0790*/  FSETP.GEU.AND P4, PT, R2, -25, PT ;  /* 0xc1c800000200780b */ /* 0x000fe40003f8e000 */
[----:B------:R-:W-:Y:S01]  /*07a0*/  FSEL R3, R3, +INF , !P5 ;  /* 0x7f80000003037808 */ /* 0x000fe20006800000 */
[----:B------:R-:W-:Y:S01]  /*07b0*/  FADD R7, R10, R10 ;  /* 0x0000000a0a077221 */ /* 0x000fe20000000000 */
[----:B------:R-:W-:Y:S01]  /*07c0*/  FSEL R6, R6, -1, P3 ;  /* 0xbf80000006067808 */ /* 0x000fe20001800000 */
[----:B------:R-:W-:Y:S01]  /*07d0*/  @!P1 FADD R6, R13, R13 ;  /* 0x0000000d0d069221 */ /* 0x000fe20000000000 */
[----:B------:R-:W-:-:S02]  /*07e0*/  @P2 FSEL R7, R3, -1, P4 ;  /* 0xbf80000003072808 */ /* 0x000fc40002000000 */
[----:B------:R-:W-:Y:S02]  /*07f0*/  FSETP.GT.AND P2, PT, R10, RZ, PT ;  /* 0x000000ff0a00720b */ /* 0x000fe40003f44000 */
[C---:B------:R-:W-:Y:S01]  /*0800*/  FSETP.GT.AND P1, PT, R13.reuse, RZ, PT ;  /* 0x000000ff0d00720b */ /* 0x040fe20003f24000 */
[----:B0-----:R-:W-:Y:S01]  /*0810*/  IMAD.WIDE R4, R0, 0x4, R4 ;  /* 0x0000000400047825 */ /* 0x001fe200078e0204 */
[----:B------:R-:W-:Y:S02]  /*0820*/  FSEL R10, R10, R7, P2 ;  /* 0x000000070a0a7208 */ /* 0x000fe40001000000 */
[----:B------:R-:W-:Y:S01]  /*0830*/  FSEL R11, R13, R6, P1 ;  /* 0x000000060d0b7208 */ /* 0x000fe20000800000 */
[----:B------:R-:W-:Y:S08]  /*0840*/  @P0 EXIT ;  /* 0x000000000000094d */ /* 0x000ff00003800000 */
[----:B------:R-:W-:Y:S01]  /*0850*/  STG.E.64 desc[UR4][R4.64], R10 ;  /* 0x0000000a04007986 */ /* 0x000fe2000c101b04 */
[----:B------:R-:W-:Y:S05]  /*0860*/  EXIT ;  /* 0x000000000000794d */ /* 0x000fea0003800000 */
.L_x_0:
[----:B------:R-:W-:-:S00]  /*0870*/  BRA `(.L_x_0) ;  /* 0xfffffffc00fc7947 */ /* 0x000fc0000383ffff */
[----:B------:R-:W-:-:S00]  /*0880*/  NOP ;  /* 0x0000000000007918 */ /* 0x000fc00000000000 */
[----:B------:R-:W-:-:S00]  /*0890*/  NOP ;  /* 0x0000000000007918 */ /* 0x000fc00000000000 */
[----:B------:R-:W-:-:S00]  /*08a0*/  NOP ;  /* 0x0000000000007918 */ /* 0x000fc00000000000 */
[----:B------:R-:W-:-:S00]  /*08b0*/  NOP ;  /* 0x0000000000007918 */ /* 0x000fc00000000000 */
[----:B------:R-:W-:-:S00]  /*08c0*/  NOP ;  /* 0x0000000000007918 */ /* 0x000fc00000000000 */
[----:B------:R-:W-:-:S00]  /*08d0*/  NOP ;  /* 0x0000000000007918 */ /* 0x000fc00000000000 */
[----:B------:R-:W-:-:S00]  /*08e0*/  NOP ;  /* 0x0000000000007918 */ /* 0x000fc00000000000 */
[----:B------:R-:W-:-:S00]  /*08f0*/  NOP ;  /* 0x0000000000007918 */ /* 0x000fc00000000000 */
.L_x_1:


//--------------------- .nv.global.init           --------------------------
	.section	.nv.global.init,"aw",@progbits
.nv.global.init:
	.type		_$_str,@object
	.size		_$_str,(_$_str_$_2 - _$_str)
_$_str:
        /*0000*/ 	.byte	0x5f, 0x5f, 0x43, 0x55, 0x44, 0x41, 0x5f, 0x46, 0x54, 0x5a, 0x00
	.type		_$_str_$_2,@object
	.size		_$_str_$_2,(.L_1 - _$_str_$_2)
_$_str_$_2:
        /*000b*/ 	.byte	0x5f, 0x5f, 0x43, 0x55, 0x44, 0x41, 0x5f, 0x50, 0x52, 0x45, 0x43, 0x5f, 0x53, 0x51, 0x52, 0x54
        /*001b*/ 	.byte	0x00
.L_1:


//--------------------- .nv.constant0.triton_poi_fused__native_batch_norm_legit_no_training_clone_elu_2 --------------------------
	.section	.nv.constant0.triton_poi_fused__native_batch_norm_legit_no_training_clone_elu_2,"a",@progbits
	.sectionflags	@""
	.align	4
.nv.constant0.triton_poi_fused__native_batch_norm_legit_no_training_clone_elu_2:
	.zero		580
